//
// Generated by NVIDIA NVVM Compiler
//
// Compiler Build ID: CL-36424714
// Cuda compilation tools, release 13.0, V13.0.88
// Based on NVVM 20.0.0
//

.version 9.0
.target sm_100
.address_size 64

	// .globl	_Z6jacobiPfS_PKfPi

.visible .entry _Z6jacobiPfS_PKfPi(
	.param .u64 .ptr .align 1 _Z6jacobiPfS_PKfPi_param_0,
	.param .u64 .ptr .align 1 _Z6jacobiPfS_PKfPi_param_1,
	.param .u64 .ptr .align 1 _Z6jacobiPfS_PKfPi_param_2,
	.param .u64 .ptr .align 1 _Z6jacobiPfS_PKfPi_param_3
)
{
	.reg .pred 	%p<13>;
	.reg .b32 	%r<26>;
	.reg .b32 	%f<51>;
	.reg .b64 	%rd<26>;
	.reg .b64 	%fd<2>;

	ld.param.u64 	%rd12, [_Z6jacobiPfS_PKfPi_param_0];
	ld.param.u64 	%rd10, [_Z6jacobiPfS_PKfPi_param_1];
	ld.param.u64 	%rd13, [_Z6jacobiPfS_PKfPi_param_2];
	ld.param.u64 	%rd11, [_Z6jacobiPfS_PKfPi_param_3];
	cvta.to.global.u64 	%rd1, %rd12;
	cvta.to.global.u64 	%rd2, %rd13;
	mov.u32 	%r11, %tid.x;
	mov.u32 	%r12, %ntid.x;
	mov.u32 	%r13, %ctaid.x;
	mad.lo.s32 	%r1, %r12, %r13, %r11;
	mul.lo.s32 	%r24, %r1, 1728;
	add.s64 	%rd25, %rd1, 16;
	neg.s32 	%r23, %r1;
	mul.wide.s32 	%rd14, %r24, 4;
	add.s64 	%rd15, %rd14, %rd2;
	add.s64 	%rd24, %rd15, 16;
	mov.f32 	%f43, 0f00000000;
	mov.b32 	%r25, 0;
$L__BB0_1:
	setp.eq.s32 	%p1, %r23, 0;
	@%p1 bra 	$L__BB0_3;
	mul.wide.s32 	%rd16, %r24, 4;
	add.s64 	%rd17, %rd2, %rd16;
	ld.global.f32 	%f20, [%rd17];
	ld.global.f32 	%f21, [%rd25+-16];
	fma.rn.f32 	%f43, %f20, %f21, %f43;
$L__BB0_3:
	add.s32 	%r14, %r25, 1;
	setp.eq.s32 	%p2, %r14, %r1;
	@%p2 bra 	$L__BB0_5;
	ld.global.f32 	%f22, [%rd24+-12];
	ld.global.f32 	%f23, [%rd25+-12];
	fma.rn.f32 	%f43, %f22, %f23, %f43;
$L__BB0_5:
	add.s32 	%r15, %r25, 2;
	setp.eq.s32 	%p3, %r15, %r1;
	@%p3 bra 	$L__BB0_7;
	ld.global.f32 	%f24, [%rd24+-8];
	ld.global.f32 	%f25, [%rd25+-8];
	fma.rn.f32 	%f43, %f24, %f25, %f43;
$L__BB0_7:
	add.s32 	%r16, %r25, 3;
	setp.eq.s32 	%p4, %r16, %r1;
	@%p4 bra 	$L__BB0_9;
	ld.global.f32 	%f26, [%rd24+-4];
	ld.global.f32 	%f27, [%rd25+-4];
	fma.rn.f32 	%f43, %f26, %f27, %f43;
$L__BB0_9:
	add.s32 	%r17, %r25, 4;
	setp.eq.s32 	%p5, %r17, %r1;
	@%p5 bra 	$L__BB0_11;
	ld.global.f32 	%f28, [%rd24];
	ld.global.f32 	%f29, [%rd25];
	fma.rn.f32 	%f43, %f28, %f29, %f43;
$L__BB0_11:
	add.s32 	%r18, %r25, 5;
	setp.eq.s32 	%p6, %r18, %r1;
	@%p6 bra 	$L__BB0_13;
	ld.global.f32 	%f30, [%rd24+4];
	ld.global.f32 	%f31, [%rd25+4];
	fma.rn.f32 	%f43, %f30, %f31, %f43;
$L__BB0_13:
	add.s32 	%r19, %r25, 6;
	setp.eq.s32 	%p7, %r19, %r1;
	@%p7 bra 	$L__BB0_15;
	ld.global.f32 	%f32, [%rd24+8];
	ld.global.f32 	%f33, [%rd25+8];
	fma.rn.f32 	%f43, %f32, %f33, %f43;
$L__BB0_15:
	add.s32 	%r20, %r25, 7;
	setp.eq.s32 	%p8, %r20, %r1;
	@%p8 bra 	$L__BB0_17;
	ld.global.f32 	%f34, [%rd24+12];
	ld.global.f32 	%f35, [%rd25+12];
	fma.rn.f32 	%f43, %f34, %f35, %f43;
$L__BB0_17:
	add.s32 	%r25, %r25, 8;
	add.s32 	%r24, %r24, 8;
	add.s64 	%rd25, %rd25, 32;
	add.s32 	%r23, %r23, 8;
	add.s64 	%rd24, %rd24, 32;
	setp.ne.s32 	%p9, %r25, 1728;
	@%p9 bra 	$L__BB0_1;
	cvta.to.global.u64 	%rd18, %rd10;
	mul.wide.s32 	%rd19, %r1, 4;
	add.s64 	%rd20, %rd18, %rd19;
	ld.global.f32 	%f36, [%rd20];
	sub.f32 	%f37, %f36, %f43;
	mul.lo.s32 	%r21, %r1, 1729;
	mul.wide.s32 	%rd21, %r21, 4;
	add.s64 	%rd22, %rd2, %rd21;
	ld.global.f32 	%f38, [%rd22];
	div.rn.f32 	%f18, %f37, %f38;
	add.s64 	%rd9, %rd1, %rd19;
	ld.global.f32 	%f39, [%rd9];
	sub.f32 	%f40, %f18, %f39;
	abs.f32 	%f41, %f40;
	setp.leu.f32 	%p10, %f41, 0f00000000;
	cvt.f64.f32 	%fd1, %f41;
	setp.geu.f64 	%p11, %fd1, 0d3E7AD7F29ABCAF48;
	or.pred  	%p12, %p10, %p11;
	@%p12 bra 	$L__BB0_20;
	cvta.to.global.u64 	%rd23, %rd11;
	mov.b32 	%r22, 1;
	st.global.u32 	[%rd23], %r22;
$L__BB0_20:
	st.global.f32 	[%rd9], %f18;
	ret;

}


// ===== COMPILED SASS (sm_100) =====

	.target	sm_100

	.elftype	@"ET_EXEC"


//--------------------- .note.nv.tkinfo           --------------------------
	.section	.note.nv.tkinfo,"",@"SHT_NOTE"
	.sectionflags	@"SHF_NOTE_NV_TKINFO"
	.tkinfo
        /*0018*/ 	.word	0x00000002
        /*0030*/ 	.string	""
        /*0030*/ 	.string	"ptxas"
        /*0030*/ 	.string	"Cuda compilation tools, release 13.0, V13.0.88"
        /*0030*/ 	.string	"Build cuda_13.0.r13.0/compiler.36424714_0"
        /*0030*/ 	.string	"-arch sm_100 -m 64 "



//--------------------- .note.nv.cuinfo           --------------------------
	.section	.note.nv.cuinfo,"",@"SHT_NOTE"
	.sectionflags	@"SHF_NOTE_NV_CUINFO"
        /*0018*/ 	.short	0x0002
        /*001a*/ 	.short	0x0064
        /*001c*/ 	.short	0x0082
	.zero		2


//--------------------- .nv.info                  --------------------------
	.section	.nv.info,"",@"SHT_CUDA_INFO"
	.align	4


	//----- nvinfo : EIATTR_REGCOUNT
	.align		4
        /*0000*/ 	.byte	0x04, 0x2f
        /*0002*/ 	.short	(.L_1 - .L_0)
	.align		4
.L_0:
        /*0004*/ 	.word	index@(_Z6jacobiPfS_PKfPi)
        /*0008*/ 	.word	0x00000019


	//----- nvinfo : EIATTR_FRAME_SIZE
	.align		4
.L_1:
        /*000c*/ 	.byte	0x04, 0x11
        /*000e*/ 	.short	(.L_3 - .L_2)
	.align		4
.L_2:
        /*0010*/ 	.word	index@($__internal_0_$__cuda_sm3x_div_rn_noftz_f32_slowpath)
        /*0014*/ 	.word	0x00000000


	//----- nvinfo : EIATTR_FRAME_SIZE
	.align		4
.L_3:
        /*0018*/ 	.byte	0x04, 0x11
        /*001a*/ 	.short	(.L_5 - .L_4)
	.align		4
.L_4:
        /*001c*/ 	.word	index@(_Z6jacobiPfS_PKfPi)
        /*0020*/ 	.word	0x00000000


	//----- nvinfo : EIATTR_MIN_STACK_SIZE
	.align		4
.L_5:
        /*0024*/ 	.byte	0x04, 0x12
        /*0026*/ 	.short	(.L_7 - .L_6)
	.align		4
.L_6:
        /*0028*/ 	.word	index@(_Z6jacobiPfS_PKfPi)
        /*002c*/ 	.word	0x00000000
.L_7:


//--------------------- .nv.compat                --------------------------
	.section	.nv.compat,"",@"SHT_CUDA_COMPAT_INFO"
	.align	4
        /*0000*/ 	.byte	0x02, 0x09, 0x00, 0x00, 0x02, 0x02, 0x01, 0x00, 0x02, 0x05, 0x05, 0x00, 0x03, 0x07, 0x01, 0x01
        /*0010*/ 	.byte	0x02, 0x03, 0x00, 0x00, 0x02, 0x06, 0x01, 0x00, 0x04, 0x0b, 0x08, 0x00, 0x01, 0x00, 0x00, 0x00
        /*0020*/ 	.byte	0x00, 0x00, 0x00, 0x00


//--------------------- .nv.info._Z6jacobiPfS_PKfPi --------------------------
	.section	.nv.info._Z6jacobiPfS_PKfPi,"",@"SHT_CUDA_INFO"
	.sectionflags	@""
	.align	4


	//----- nvinfo : EIATTR_CUDA_API_VERSION
	.align		4
        /*0000*/ 	.byte	0x04, 0x37
        /*0002*/ 	.short	(.L_9 - .L_8)
.L_8:
        /*0004*/ 	.word	0x00000082


	//----- nvinfo : EIATTR_KPARAM_INFO
	.align		4
.L_9:
        /*0008*/ 	.byte	0x04, 0x17
        /*000a*/ 	.short	(.L_11 - .L_10)
.L_10:
        /*000c*/ 	.word	0x00000000
        /*0010*/ 	.short	0x0003
        /*0012*/ 	.short	0x0018
        /*0014*/ 	.byte	0x00, 0xf5, 0x21, 0x00


	//----- nvinfo : EIATTR_KPARAM_INFO
	.align		4
.L_11:
        /*0018*/ 	.byte	0x04, 0x17
        /*001a*/ 	.short	(.L_13 - .L_12)
.L_12:
        /*001c*/ 	.word	0x00000000
        /*0020*/ 	.short	0x0002
        /*0022*/ 	.short	0x0010
        /*0024*/ 	.byte	0x00, 0xf5, 0x21, 0x00


	//----- nvinfo : EIATTR_KPARAM_INFO
	.align		4
.L_13:
        /*0028*/ 	.byte	0x04, 0x17
        /*002a*/ 	.short	(.L_15 - .L_14)
.L_14:
        /*002c*/ 	.word	0x00000000
        /*0030*/ 	.short	0x0001
        /*0032*/ 	.short	0x0008
        /*0034*/ 	.byte	0x00, 0xf5, 0x21, 0x00


	//----- nvinfo : EIATTR_KPARAM_INFO
	.align		4
.L_15:
        /*0038*/ 	.byte	0x04, 0x17
        /*003a*/ 	.short	(.L_17 - .L_16)
.L_16:
        /*003c*/ 	.word	0x00000000
        /*0040*/ 	.short	0x0000
        /*0042*/ 	.short	0x0000
        /*0044*/ 	.byte	0x00, 0xf5, 0x21, 0x00


	//----- nvinfo : EIATTR_SPARSE_MMA_MASK
	.align		4
.L_17:
        /*0048*/ 	.byte	0x03, 0x50
        /*004a*/ 	.short	0x0000


	//----- nvinfo : EIATTR_MAXREG_COUNT
	.align		4
        /*004c*/ 	.byte	0x03, 0x1b
        /*004e*/ 	.short	0x00ff


	//----- nvinfo : EIATTR_MERCURY_ISA_VERSION
	.align		4
        /*0050*/ 	.byte	0x03, 0x5f
        /*0052*/ 	.short	0x0101


	//----- nvinfo : EIATTR_VRC_CTA_INIT_COUNT
	.align		4
        /*0054*/ 	.byte	0x02, 0x4a
	.zero		1
	.zero		1


	//----- nvinfo : EIATTR_EXIT_INSTR_OFFSETS
	.align		4
        /*0058*/ 	.byte	0x04, 0x1c
        /*005a*/ 	.short	(.L_19 - .L_18)


	//   ....[0]....
.L_18:
        /*005c*/ 	.word	0x000006b0


	//----- nvinfo : EIATTR_CRS_STACK_SIZE
	.align		4
.L_19:
        /*0060*/ 	.byte	0x04, 0x1e
        /*0062*/ 	.short	(.L_21 - .L_20)
.L_20:
        /*0064*/ 	.word	0x00000000


	//----- nvinfo : EIATTR_CBANK_PARAM_SIZE
	.align		4
.L_21:
        /*0068*/ 	.byte	0x03, 0x19
        /*006a*/ 	.short	0x0020


	//----- nvinfo : EIATTR_PARAM_CBANK
	.align		4
        /*006c*/ 	.byte	0x04, 0x0a
        /*006e*/ 	.short	(.L_23 - .L_22)
	.align		4
.L_22:
        /*0070*/ 	.word	index@(.nv.constant0._Z6jacobiPfS_PKfPi)
        /*0074*/ 	.short	0x0380
        /*0076*/ 	.short	0x0020


	//----- nvinfo : EIATTR_SW_WAR
	.align		4
.L_23:
        /*0078*/ 	.byte	0x04, 0x36
        /*007a*/ 	.short	(.L_25 - .L_24)
.L_24:
        /*007c*/ 	.word	0x00000008
.L_25:


//--------------------- .nv.callgraph             --------------------------
	.section	.nv.callgraph,"",@"SHT_CUDA_CALLGRAPH"
	.align	4
	.sectionentsize	8
	.align		4
        /*0000*/ 	.word	0x00000000
	.align		4
        /*0004*/ 	.word	0xffffffff
	.align		4
        /*0008*/ 	.word	0x00000000
	.align		4
        /*000c*/ 	.word	0xfffffffe
	.align		4
        /*0010*/ 	.word	0x00000000
	.align		4
        /*0014*/ 	.word	0xfffffffd
	.align		4
        /*0018*/ 	.word	0x00000000
	.align		4
        /*001c*/ 	.word	0xfffffffc


//--------------------- .text._Z6jacobiPfS_PKfPi  --------------------------
	.section	.text._Z6jacobiPfS_PKfPi,"ax",@progbits
	.align	128
        .global         _Z6jacobiPfS_PKfPi
        .type           _Z6jacobiPfS_PKfPi,@function
        .size           _Z6jacobiPfS_PKfPi,(.L_x_15 - _Z6jacobiPfS_PKfPi)
        .other          _Z6jacobiPfS_PKfPi,@"STO_CUDA_ENTRY STV_DEFAULT"
_Z6jacobiPfS_PKfPi:
.text._Z6jacobiPfS_PKfPi:
[----:B------:R-:W-:Y:S01]  /*0000*/  LDC R1, c[0x0][0x37c] ;  /* 0x0000df00ff017b82 */ /* 0x000fe20000000800 */
[----:B------:R-:W0:Y:S01]  /*0010*/  S2R R2, SR_TID.X ;  /* 0x0000000000027919 */ /* 0x000e220000002100 */
[----:B------:R-:W0:Y:S06]  /*0020*/  LDCU UR6, c[0x0][0x360] ;  /* 0x00006c00ff0677ac */ /* 0x000e2c0008000800 */
[----:B------:R-:W1:Y:S01]  /*0030*/  LDC.64 R4, c[0x0][0x390] ;  /* 0x0000e400ff047b82 */ /* 0x000e620000000a00 */
[----:B------:R-:W-:Y:S01]  /*0040*/  IMAD.MOV.U32 R0, RZ, RZ, RZ ;  /* 0x000000ffff007224 */ /* 0x000fe200078e00ff */
[----:B------:R-:W0:Y:S01]  /*0050*/  S2R R3, SR_CTAID.X ;  /* 0x0000000000037919 */ /* 0x000e220000002500 */
[----:B------:R-:W2:Y:S01]  /*0060*/  LDCU.64 UR4, c[0x0][0x380] ;  /* 0x00007000ff0477ac */ /* 0x000ea20008000a00 */
[----:B------:R-:W3:Y:S01]  /*0070*/  LDCU.64 UR8, c[0x0][0x358] ;  /* 0x00006b00ff0877ac */ /* 0x000ee20008000a00 */
[----:B--2---:R-:W-:-:S04]  /*0080*/  UIADD3 UR4, UP0, UPT, UR4, 0x10, URZ ;  /* 0x0000001004047890 */ /* 0x004fc8000ff1e0ff */
[----:B------:R-:W-:Y:S02]  /*0090*/  UIADD3.X UR5, UPT, UPT, URZ, UR5, URZ, UP0, !UPT ;  /* 0x00000005ff057290 */ /* 0x000fe400087fe4ff */
[----:B------:R-:W-:Y:S01]  /*00a0*/  IMAD.U32 R8, RZ, RZ, UR4 ;  /* 0x00000004ff087e24 */ /* 0x000fe2000f8e00ff */
[----:B------:R-:W-:-:S03]  /*00b0*/  UMOV UR4, URZ ;  /* 0x000000ff00047c82 */ /* 0x000fc60008000000 */
[----:B------:R-:W-:Y:S02]  /*00c0*/  IMAD.U32 R9, RZ, RZ, UR5 ;  /* 0x00000005ff097e24 */ /* 0x000fe4000f8e00ff */
[----:B0-----:R-:W-:-:S04]  /*00d0*/  IMAD R2, R3, UR6, R2 ;  /* 0x0000000603027c24 */ /* 0x001fc8000f8e0202 */
[----:B------:R-:W-:Y:S02]  /*00e0*/  IMAD R3, R2, 0x6c0, RZ ;  /* 0x000006c002037824 */ /* 0x000fe400078e02ff */
[----:B------:R-:W-:Y:S02]  /*00f0*/  IMAD.MOV R22, RZ, RZ, -R2 ;  /* 0x000000ffff167224 */ /* 0x000fe400078e0a02 */
[----:B-1----:R-:W-:-:S03]  /*0100*/  IMAD.WIDE R4, R3, 0x4, R4 ;  /* 0x0000000403047825 */ /* 0x002fc600078e0204 */
[----:B------:R-:W-:-:S05]  /*0110*/  IADD3 R10, P0, PT, R4, 0x10, RZ ;  /* 0x00000010040a7810 */ /* 0x000fca0007f1e0ff */
[----:B---3--:R-:W-:-:S08]  /*0120*/  IMAD.X R11, RZ, RZ, R5, P0 ;  /* 0x000000ffff0b7224 */ /* 0x008fd000000e0605 */
.L_x_0:
[----:B------:R-:W-:Y:S01]  /*0130*/  ISETP.NE.AND P6, PT, R22, RZ, PT ;  /* 0x000000ff1600720c */ /* 0x000fe20003fc5270 */
[----:B------:R-:W-:Y:S01]  /*0140*/  IMAD.MOV.U32 R5, RZ, RZ, R9 ;  /* 0x000000ffff057224 */ /* 0x000fe200078e0009 */
[----:B------:R-:W-:-:S11]  /*0150*/  MOV R4, R8 ;  /* 0x0000000800047202 */ /* 0x000fd60000000f00 */
[----:B------:R-:W0:Y:S01]  /*0160*/  @P6 LDC.64 R6, c[0x0][0x390] ;  /* 0x0000e400ff066b82 */ /* 0x000e220000000a00 */
[----:B------:R-:W2:Y:S01]  /*0170*/  @P6 LDG.E R8, desc[UR8][R4.64+-0x10] ;  /* 0xfffff00804086981 */ /* 0x000ea2000c1e1900 */
[----:B0-----:R-:W-:-:S05]  /*0180*/  @P6 IMAD.WIDE R6, R3, 0x4, R6 ;  /* 0x0000000403066825 */ /* 0x001fca00078e0206 */
[----:B------:R0:W2:Y:S01]  /*0190*/  @P6 LDG.E R9, desc[UR8][R6.64] ;  /* 0x0000000806096981 */ /* 0x0000a2000c1e1900 */
[----:B------:R-:W-:Y:S02]  /*01a0*/  UIADD3 UR5, UPT, UPT, UR4, 0x1, URZ ;  /* 0x0000000104057890 */ /* 0x000fe4000fffe0ff */
[----:B------:R-:W-:-:S04]  /*01b0*/  UIADD3 UR6, UPT, UPT, UR4, 0x2, URZ ;  /* 0x0000000204067890 */ /* 0x000fc8000fffe0ff */
[C---:B------:R-:W-:Y:S01]  /*01c0*/  ISETP.NE.AND P0, PT, R2.reuse, UR5, PT ;  /* 0x0000000502007c0c */ /* 0x040fe2000bf05270 */
[----:B------:R-:W-:Y:S01]  /*01d0*/  UIADD3 UR5, UPT, UPT, UR4, 0x3, URZ ;  /* 0x0000000304057890 */ /* 0x000fe2000fffe0ff */
[C---:B------:R-:W-:Y:S01]  /*01e0*/  ISETP.NE.AND P1, PT, R2.reuse, UR6, PT ;  /* 0x0000000602007c0c */ /* 0x040fe2000bf25270 */
[----:B------:R-:W-:Y:S01]  /*01f0*/  UIADD3 UR6, UPT, UPT, UR4, 0x4, URZ ;  /* 0x0000000404067890 */ /* 0x000fe2000fffe0ff */
[----:B0-----:R-:W-:Y:S02]  /*0200*/  IMAD.MOV.U32 R6, RZ, RZ, R10 ;  /* 0x000000ffff067224 */ /* 0x001fe400078e000a */
[----:B------:R-:W-:Y:S01]  /*0210*/  IMAD.MOV.U32 R7, RZ, RZ, R11 ;  /* 0x000000ffff077224 */ /* 0x000fe200078e000b */
[C---:B------:R-:W-:Y:S01]  /*0220*/  ISETP.NE.AND P2, PT, R2.reuse, UR5, PT ;  /* 0x0000000502007c0c */ /* 0x040fe2000bf45270 */
[----:B------:R-:W-:Y:S01]  /*0230*/  UIADD3 UR5, UPT, UPT, UR4, 0x5, URZ ;  /* 0x0000000504057890 */ /* 0x000fe2000fffe0ff */
[----:B------:R-:W-:Y:S01]  /*0240*/  ISETP.NE.AND P3, PT, R2, UR6, PT ;  /* 0x0000000602007c0c */ /* 0x000fe2000bf65270 */
[----:B------:R-:W-:-:S03]  /*0250*/  UIADD3 UR7, UPT, UPT, UR4, 0x6, URZ ;  /* 0x0000000604077890 */ /* 0x000fc6000fffe0ff */
[----:B------:R-:W3:Y:S01]  /*0260*/  @P0 LDG.E R11, desc[UR8][R6.64+-0xc] ;  /* 0xfffff408060b0981 */ /* 0x000ee2000c1e1900 */
[----:B------:R-:W-:-:S03]  /*0270*/  ISETP.NE.AND P4, PT, R2, UR5, PT ;  /* 0x0000000502007c0c */ /* 0x000fc6000bf85270 */
[----:B------:R-:W3:Y:S01]  /*0280*/  @P0 LDG.E R10, desc[UR8][R4.64+-0xc] ;  /* 0xfffff408040a0981 */ /* 0x000ee2000c1e1900 */
[----:B------:R-:W-:-:S03]  /*0290*/  UIADD3 UR6, UPT, UPT, UR4, 0x7, URZ ;  /* 0x0000000704067890 */ /* 0x000fc6000fffe0ff */
[----:B------:R-:W4:Y:S01]  /*02a0*/  @P1 LDG.E R13, desc[UR8][R6.64+-0x8] ;  /* 0xfffff808060d1981 */ /* 0x000f22000c1e1900 */
[----:B------:R-:W-:-:S03]  /*02b0*/  ISETP.NE.AND P5, PT, R2, UR7, PT ;  /* 0x0000000702007c0c */ /* 0x000fc6000bfa5270 */
[----:B------:R-:W4:Y:S04]  /*02c0*/  @P1 LDG.E R12, desc[UR8][R4.64+-0x8] ;  /* 0xfffff808040c1981 */ /* 0x000f28000c1e1900 */
[----:B------:R-:W5:Y:S04]  /*02d0*/  @P2 LDG.E R15, desc[UR8][R6.64+-0x4] ;  /* 0xfffffc08060f2981 */ /* 0x000f68000c1e1900 */
[----:B------:R-:W5:Y:S04]  /*02e0*/  @P2 LDG.E R14, desc[UR8][R4.64+-0x4] ;  /* 0xfffffc08040e2981 */ /* 0x000f68000c1e1900 */
[----:B------:R-:W5:Y:S04]  /*02f0*/  @P4 LDG.E R17, desc[UR8][R6.64+0x4] ;  /* 0x0000040806114981 */ /* 0x000f68000c1e1900 */
[----:B------:R-:W5:Y:S04]  /*0300*/  @P4 LDG.E R16, desc[UR8][R4.64+0x4] ;  /* 0x0000040804104981 */ /* 0x000f68000c1e1900 */
[----:B------:R-:W5:Y:S04]  /*0310*/  @P5 LDG.E R19, desc[UR8][R6.64+0x8] ;  /* 0x0000080806135981 */ /* 0x000f68000c1e1900 */
[----:B------:R-:W5:Y:S01]  /*0320*/  @P5 LDG.E R18, desc[UR8][R4.64+0x8] ;  /* 0x0000080804125981 */ /* 0x000f62000c1e1900 */
[----:B--2---:R-:W-:Y:S01]  /*0330*/  @P6 FFMA R0, R9, R8, R0 ;  /* 0x0000000809006223 */ /* 0x004fe20000000000 */
[----:B------:R-:W-:-:S02]  /*0340*/  ISETP.NE.AND P6, PT, R2, UR6, PT ;  /* 0x0000000602007c0c */ /* 0x000fc4000bfc5270 */
[----:B------:R-:W2:Y:S04]  /*0350*/  @P3 LDG.E R9, desc[UR8][R6.64] ;  /* 0x0000000806093981 */ /* 0x000ea8000c1e1900 */
[----:B------:R-:W2:Y:S07]  /*0360*/  @P3 LDG.E R8, desc[UR8][R4.64] ;  /* 0x0000000804083981 */ /* 0x000eae000c1e1900 */
[----:B------:R-:W2:Y:S04]  /*0370*/  @P6 LDG.E R21, desc[UR8][R6.64+0xc] ;  /* 0x00000c0806156981 */ /* 0x000ea8000c1e1900 */
[----:B------:R-:W2:Y:S01]  /*0380*/  @P6 LDG.E R20, desc[UR8][R4.64+0xc] ;  /* 0x00000c0804146981 */ /* 0x000ea2000c1e1900 */
[----:B---3--:R-:W-:Y:S01]  /*0390*/  @P0 FFMA R0, R11, R10, R0 ;  /* 0x0000000a0b000223 */ /* 0x008fe20000000000 */
[----:B------:R-:W-:-:S03]  /*03a0*/  UIADD3 UR4, UPT, UPT, UR4, 0x8, URZ ;  /* 0x0000000804047890 */ /* 0x000fc6000fffe0ff */
[----:B----4-:R-:W-:Y:S01]  /*03b0*/  @P1 FFMA R0, R13, R12, R0 ;  /* 0x0000000c0d001223 */ /* 0x010fe20000000000 */
[----:B------:R-:W-:-:S03]  /*03c0*/  UISETP.NE.AND UP0, UPT, UR4, 0x6c0, UPT ;  /* 0x000006c00400788c */ /* 0x000fc6000bf05270 */
[----:B-----5:R-:W-:Y:S01]  /*03d0*/  @P2 FFMA R0, R15, R14, R0 ;  /* 0x0000000e0f002223 */ /* 0x020fe20000000000 */
[----:B------:R-:W-:Y:S01]  /*03e0*/  IADD3 R10, P1, PT, R6, 0x20, RZ ;  /* 0x00000020060a7810 */ /* 0x000fe20007f3e0ff */
[----:B------:R-:W-:Y:S02]  /*03f0*/  VIADD R22, R22, 0x8 ;  /* 0x0000000816167836 */ /* 0x000fe40000000000 */
[----:B------:R-:W-:Y:S01]  /*0400*/  VIADD R3, R3, 0x8 ;  /* 0x0000000803037836 */ /* 0x000fe20000000000 */
[----:B------:R-:W-:Y:S01]  /*0410*/  IADD3.X R11, PT, PT, RZ, R7, RZ, P1, !PT ;  /* 0x00000007ff0b7210 */ /* 0x000fe20000ffe4ff */
[----:B--2---:R-:W-:Y:S01]  /*0420*/  @P3 FFMA R0, R9, R8, R0 ;  /* 0x0000000809003223 */ /* 0x004fe20000000000 */
[----:B------:R-:W-:-:S03]  /*0430*/  IADD3 R8, P0, PT, R4, 0x20, RZ ;  /* 0x0000002004087810 */ /* 0x000fc60007f1e0ff */
[----:B------:R-:W-:-:S04]  /*0440*/  @P4 FFMA R0, R17, R16, R0 ;  /* 0x0000001011004223 */ /* 0x000fc80000000000 */
[----:B------:R-:W-:Y:S01]  /*0450*/  @P5 FFMA R0, R19, R18, R0 ;  /* 0x0000001213005223 */ /* 0x000fe20000000000 */
[----:B------:R-:W-:-:S03]  /*0460*/  IMAD.X R9, RZ, RZ, R5, P0 ;  /* 0x000000ffff097224 */ /* 0x000fc600000e0605 */
[----:B------:R-:W-:Y:S01]  /*0470*/  @P6 FFMA R0, R21, R20, R0 ;  /* 0x0000001415006223 */ /* 0x000fe20000000000 */
[----:B------:R-:W-:Y:S06]  /*0480*/  BRA.U UP0, `(.L_x_0) ;  /* 0xfffffffd00287547 */ /* 0x000fec000b83ffff */
[----:B------:R-:W0:Y:S01]  /*0490*/  LDC.64 R6, c[0x0][0x390] ;  /* 0x0000e400ff067b82 */ /* 0x000e220000000a00 */
[----:B------:R-:W-:-:S07]  /*04a0*/  IMAD R3, R2, 0x6c1, RZ ;  /* 0x000006c102037824 */ /* 0x000fce00078e02ff */
[----:B------:R-:W1:Y:S01]  /*04b0*/  LDC.64 R4, c[0x0][0x388] ;  /* 0x0000e200ff047b82 */ /* 0x000e620000000a00 */
[----:B0-----:R-:W-:-:S05]  /*04c0*/  IMAD.WIDE R6, R3, 0x4, R6 ;  /* 0x0000000403067825 */ /* 0x001fca00078e0206 */
[----:B------:R-:W2:Y:S01]  /*04d0*/  LDG.E R3, desc[UR8][R6.64] ;  /* 0x0000000806037981 */ /* 0x000ea2000c1e1900 */
[----:B-1----:R-:W-:-:S06]  /*04e0*/  IMAD.WIDE R4, R2, 0x4, R4 ;  /* 0x0000000402047825 */ /* 0x002fcc00078e0204 */
[----:B------:R-:W3:Y:S01]  /*04f0*/  LDG.E R5, desc[UR8][R4.64] ;  /* 0x0000000804057981 */ /* 0x000ee2000c1e1900 */
[----:B------:R-:W-:Y:S01]  /*0500*/  BSSY.RECONVERGENT B0, `(.L_x_1) ;  /* 0x000000d000007945 */ /* 0x000fe20003800200 */
[----:B--2---:R-:W0:Y:S01]  /*0510*/  MUFU.RCP R8, R3 ;  /* 0x0000000300087308 */ /* 0x004e220000001000 */
[----:B---3--:R-:W-:-:S07]  /*0520*/  FADD R0, -R0, R5 ;  /* 0x0000000500007221 */ /* 0x008fce0000000100 */
[----:B------:R-:W1:Y:S01]  /*0530*/  FCHK P0, R0, R3 ;  /* 0x0000000300007302 */ /* 0x000e620000000000 */
[----:B0-----:R-:W-:-:S04]  /*0540*/  FFMA R9, -R3, R8, 1 ;  /* 0x3f80000003097423 */ /* 0x001fc80000000108 */
[----:B------:R-:W-:-:S04]  /*0550*/  FFMA R9, R8, R9, R8 ;  /* 0x0000000908097223 */ /* 0x000fc80000000008 */
[----:B------:R-:W-:-:S04]  /*0560*/  FFMA R8, R0, R9, RZ ;  /* 0x0000000900087223 */ /* 0x000fc800000000ff */
[----:B------:R-:W-:-:S04]  /*0570*/  FFMA R10, -R3, R8, R0 ;  /* 0x00000008030a7223 */ /* 0x000fc80000000100 */
[----:B------:R-:W-:Y:S01]  /*0580*/  FFMA R9, R9, R10, R8 ;  /* 0x0000000a09097223 */ /* 0x000fe20000000008 */
[----:B-1----:R-:W-:Y:S06]  /*0590*/  @!P0 BRA `(.L_x_2) ;  /* 0x00000000000c8947 */ /* 0x002fec0003800000 */
[----:B------:R-:W-:-:S07]  /*05a0*/  MOV R4, 0x5c0 ;  /* 0x000005c000047802 */ /* 0x000fce0000000f00 */
[----:B------:R-:W-:Y:S05]  /*05b0*/  CALL.REL.NOINC `($__internal_0_$__cuda_sm3x_div_rn_noftz_f32_slowpath) ;  /* 0x0000000000407944 */ /* 0x000fea0003c00000 */
[----:B------:R-:W-:-:S07]  /*05c0*/  IMAD.MOV.U32 R9, RZ, RZ, R0 ;  /* 0x000000ffff097224 */ /* 0x000fce00078e0000 */
.L_x_2:
[----:B------:R-:W-:Y:S05]  /*05d0*/  BSYNC.RECONVERGENT B0 ;  /* 0x0000000000007941 */ /* 0x000fea0003800200 */
.L_x_1:
[----:B------:R-:W0:Y:S02]  /*05e0*/  LDC.64 R4, c[0x0][0x380] ;  /* 0x0000e000ff047b82 */ /* 0x000e240000000a00 */
[----:B0-----:R-:W-:-:S05]  /*05f0*/  IMAD.WIDE R2, R2, 0x4, R4 ;  /* 0x0000000402027825 */ /* 0x001fca00078e0204 */
[----:B------:R-:W2:Y:S01]  /*0600*/  LDG.E R0, desc[UR8][R2.64] ;  /* 0x0000000802007981 */ /* 0x000ea2000c1e1900 */
[----:B------:R-:W-:Y:S01]  /*0610*/  UMOV UR4, 0x9abcaf48 ;  /* 0x9abcaf4800047882 */ /* 0x000fe20000000000 */
[----:B------:R-:W-:Y:S01]  /*0620*/  UMOV UR5, 0x3e7ad7f2 ;  /* 0x3e7ad7f200057882 */ /* 0x000fe20000000000 */
[----:B--2---:R-:W-:-:S04]  /*0630*/  FADD R0, -R0, R9 ;  /* 0x0000000900007221 */ /* 0x004fc80000000100 */
[----:B------:R-:W0:Y:S02]  /*0640*/  F2F.F64.F32 R4, |R0| ;  /* 0x4000000000047310 */ /* 0x000e240000201800 */
[----:B0-----:R-:W-:-:S06]  /*0650*/  DSETP.GEU.AND P0, PT, R4, UR4, PT ;  /* 0x0000000404007e2a */ /* 0x001fcc000bf0e000 */
[----:B------:R-:W-:-:S13]  /*0660*/  FSETP.LEU.OR P0, PT, |R0|, RZ, P0 ;  /* 0x000000ff0000720b */ /* 0x000fda000070b600 */
[----:B------:R-:W0:Y:S01]  /*0670*/  @!P0 LDC.64 R4, c[0x0][0x398] ;  /* 0x0000e600ff048b82 */ /* 0x000e220000000a00 */
[----:B------:R-:W-:-:S05]  /*0680*/  @!P0 IMAD.MOV.U32 R7, RZ, RZ, 0x1 ;  /* 0x00000001ff078424 */ /* 0x000fca00078e00ff */
[----:B0-----:R-:W-:Y:S04]  /*0690*/  @!P0 STG.E desc[UR8][R4.64], R7 ;  /* 0x0000000704008986 */ /* 0x001fe8000c101908 */
[----:B------:R-:W-:Y:S01]  /*06a0*/  STG.E desc[UR8][R2.64], R9 ;  /* 0x0000000902007986 */ /* 0x000fe2000c101908 */
[----:B------:R-:W-:Y:S05]  /*06b0*/  EXIT ;  /* 0x000000000000794d */ /* 0x000fea0003800000 */
        .weak           $__internal_0_$__cuda_sm3x_div_rn_noftz_f32_slowpath
        .type           $__internal_0_$__cuda_sm3x_div_rn_noftz_f32_slowpath,@function
        .size           $__internal_0_$__cuda_sm3x_div_rn_noftz_f32_slowpath,(.L_x_15 - $__internal_0_$__cuda_sm3x_div_rn_noftz_f32_slowpath)
$__internal_0_$__cuda_sm3x_div_rn_noftz_f32_slowpath:
[--C-:B------:R-:W-:Y:S01]  /*06c0*/  SHF.R.U32.HI R6, RZ, 0x17, R3.reuse ;  /* 0x00000017ff067819 */ /* 0x100fe20000011603 */
[----:B------:R-:W-:Y:S01]  /*06d0*/  BSSY.RECONVERGENT B1, `(.L_x_3) ;  /* 0x0000064000017945 */ /* 0x000fe20003800200 */
[--C-:B------:R-:W-:Y:S01]  /*06e0*/  SHF.R.U32.HI R5, RZ, 0x17, R0.reuse ;  /* 0x00000017ff057819 */ /* 0x100fe20000011600 */
[----:B------:R-:W-:Y:S01]  /*06f0*/  IMAD.MOV.U32 R8, RZ, RZ, R3 ;  /* 0x000000ffff087224 */ /* 0x000fe200078e0003 */
[----:B------:R-:W-:Y:S02]  /*0700*/  LOP3.LUT R6, R6, 0xff, RZ, 0xc0, !PT ;  /* 0x000000ff06067812 */ /* 0x000fe400078ec0ff */
[----:B------:R-:W-:Y:S01]  /*0710*/  LOP3.LUT R10, R5, 0xff, RZ, 0xc0, !PT ;  /* 0x000000ff050a7812 */ /* 0x000fe200078ec0ff */
[----:B------:R-:W-:Y:S01]  /*0720*/  IMAD.MOV.U32 R5, RZ, RZ, R0 ;  /* 0x000000ffff057224 */ /* 0x000fe200078e0000 */
[----:B------:R-:W-:-:S03]  /*0730*/  IADD3 R9, PT, PT, R6, -0x1, RZ ;  /* 0xffffffff06097810 */ /* 0x000fc60007ffe0ff */
[----:B------:R-:W-:Y:S01]  /*0740*/  VIADD R11, R10, 0xffffffff ;  /* 0xffffffff0a0b7836 */ /* 0x000fe20000000000 */
[----:B------:R-:W-:-:S04]  /*0750*/  ISETP.GT.U32.AND P0, PT, R9, 0xfd, PT ;  /* 0x000000fd0900780c */ /* 0x000fc80003f04070 */
[----:B------:R-:W-:-:S13]  /*0760*/  ISETP.GT.U32.OR P0, PT, R11, 0xfd, P0 ;  /* 0x000000fd0b00780c */ /* 0x000fda0000704470 */
[----:B------:R-:W-:Y:S01]  /*0770*/  @!P0 IMAD.MOV.U32 R7, RZ, RZ, RZ ;  /* 0x000000ffff078224 */ /* 0x000fe200078e00ff */
[----:B------:R-:W-:Y:S06]  /*0780*/  @!P0 BRA `(.L_x_4) ;  /* 0x00000000005c8947 */ /* 0x000fec0003800000 */
[----:B------:R-:W-:Y:S02]  /*0790*/  FSETP.GTU.FTZ.AND P0, PT, |R0|, +INF , PT ;  /* 0x7f8000000000780b */ /* 0x000fe40003f1c200 */
[----:B------:R-:W-:-:S04]  /*07a0*/  FSETP.GTU.FTZ.AND P1, PT, |R3|, +INF , PT ;  /* 0x7f8000000300780b */ /* 0x000fc80003f3c200 */
[----:B------:R-:W-:-:S13]  /*07b0*/  PLOP3.LUT P0, PT, P0, P1, PT, 0xf8, 0x8f ;  /* 0x00000000008f781c */ /* 0x000fda0000703f70 */
[----:B------:R-:W-:Y:S05]  /*07c0*/  @P0 BRA `(.L_x_5) ;  /* 0x00000004004c0947 */ /* 0x000fea0003800000 */
[----:B------:R-:W-:-:S13]  /*07d0*/  LOP3.LUT P0, RZ, R8, 0x7fffffff, R5, 0xc8, !PT ;  /* 0x7fffffff08ff7812 */ /* 0x000fda000780c805 */
[----:B------:R-:W-:Y:S05]  /*07e0*/  @!P0 BRA `(.L_x_6) ;  /* 0x00000004003c8947 */ /* 0x000fea0003800000 */
[C---:B------:R-:W-:Y:S02]  /*07f0*/  FSETP.NEU.FTZ.AND P1, PT, |R0|.reuse, +INF , PT ;  /* 0x7f8000000000780b */ /* 0x040fe40003f3d200 */
[----:B------:R-:W-:Y:S02]  /*0800*/  FSETP.NEU.FTZ.AND P0, PT, |R3|, +INF , PT ;  /* 0x7f8000000300780b */ /* 0x000fe40003f1d200 */
[----:B------:R-:W-:-:S11]  /*0810*/  FSETP.NEU.FTZ.AND P2, PT, |R0|, +INF , PT ;  /* 0x7f8000000000780b */ /* 0x000fd60003f5d200 */
[----:B------:R-:W-:Y:S05]  /*0820*/  @!P0 BRA !P1, `(.L_x_6) ;  /* 0x00000004002c8947 */ /* 0x000fea0004800000 */
[----:B------:R-:W-:-:S04]  /*0830*/  LOP3.LUT P1, RZ, R5, 0x7fffffff, RZ, 0xc0, !PT ;  /* 0x7fffffff05ff7812 */ /* 0x000fc8000782c0ff */
[----:B------:R-:W-:-:S13]  /*0840*/  PLOP3.LUT P0, PT, P0, P1, PT, 0x2f, 0xf2 ;  /* 0x0000000000f2781c */ /* 0x000fda0000702577 */
[----:B------:R-:W-:Y:S05]  /*0850*/  @P0 BRA `(.L_x_7) ;  /* 0x0000000400180947 */ /* 0x000fea0003800000 */
[----:B------:R-:W-:-:S04]  /*0860*/  LOP3.LUT P0, RZ, R8, 0x7fffffff, RZ, 0xc0, !PT ;  /* 0x7fffffff08ff7812 */ /* 0x000fc8000780c0ff */
[----:B------:R-:W-:-:S13]  /*0870*/  PLOP3.LUT P0, PT, P2, P0, PT, 0x2f, 0xf2 ;  /* 0x0000000000f2781c */ /* 0x000fda0001700577 */
[----:B------:R-:W-:Y:S05]  /*0880*/  @P0 BRA `(.L_x_8) ;  /* 0x0000000400000947 */ /* 0x000fea0003800000 */
[----:B------:R-:W-:Y:S02]  /*0890*/  ISETP.GE.AND P0, PT, R11, RZ, PT ;  /* 0x000000ff0b00720c */ /* 0x000fe40003f06270 */
[----:B------:R-:W-:-:S11]  /*08a0*/  ISETP.GE.AND P1, PT, R9, RZ, PT ;  /* 0x000000ff0900720c */ /* 0x000fd60003f26270 */
[----:B------:R-:W-:Y:S01]  /*08b0*/  @P0 MOV R7, RZ ;  /* 0x000000ff00070202 */ /* 0x000fe20000000f00 */
[----:B------:R-:W-:Y:S02]  /*08c0*/  @!P0 IMAD.MOV.U32 R7, RZ, RZ, -0x40 ;  /* 0xffffffc0ff078424 */ /* 0x000fe400078e00ff */
[----:B------:R-:W-:Y:S01]  /*08d0*/  @!P0 FFMA R5, R0, 1.84467440737095516160e+19, RZ ;  /* 0x5f80000000058823 */ /* 0x000fe200000000ff */
[----:B------:R-:W-:Y:S01]  /*08e0*/  @!P1 FFMA R8, R3, 1.84467440737095516160e+19, RZ ;  /* 0x5f80000003089823 */ /* 0x000fe200000000ff */
[----:B------:R-:W-:-:S07]  /*08f0*/  @!P1 VIADD R7, R7, 0x40 ;  /* 0x0000004007079836 */ /* 0x000fce0000000000 */
.L_x_4:
[----:B------:R-:W-:Y:S01]  /*0900*/  LEA R3, R6, 0xc0800000, 0x17 ;  /* 0xc080000006037811 */ /* 0x000fe200078eb8ff */
[----:B------:R-:W-:Y:S04]  /*0910*/  BSSY.RECONVERGENT B2, `(.L_x_9) ;  /* 0x0000036000027945 */ /* 0x000fe80003800200 */
[----:B------:R-:W-:Y:S02]  /*0920*/  IMAD.IADD R8, R8, 0x1, -R3 ;  /* 0x0000000108087824 */ /* 0x000fe400078e0a03 */
[----:B------:R-:W-:Y:S02]  /*0930*/  VIADD R3, R10, 0xffffff81 ;  /* 0xffffff810a037836 */ /* 0x000fe40000000000 */
[----:B------:R-:W0:Y:S01]  /*0940*/  MUFU.RCP R9, R8 ;  /* 0x0000000800097308 */ /* 0x000e220000001000 */
[----:B------:R-:W-:Y:S01]  /*0950*/  FADD.FTZ R11, -R8, -RZ ;  /* 0x800000ff080b7221 */ /* 0x000fe20000010100 */
[C---:B------:R-:W-:Y:S01]  /*0960*/  IMAD R0, R3.reuse, -0x800000, R5 ;  /* 0xff80000003007824 */ /* 0x040fe200078e0205 */
[----:B------:R-:W-:-:S04]  /*0970*/  IADD3 R6, PT, PT, R3, 0x7f, -R6 ;  /* 0x0000007f03067810 */ /* 0x000fc80007ffe806 */
[----:B------:R-:W-:Y:S01]  /*0980*/  IADD3 R6, PT, PT, R6, R7, RZ ;  /* 0x0000000706067210 */ /* 0x000fe20007ffe0ff */
[----:B0-----:R-:W-:-:S04]  /*0990*/  FFMA R10, R9, R11, 1 ;  /* 0x3f800000090a7423 */ /* 0x001fc8000000000b */
[----:B------:R-:W-:-:S04]  /*09a0*/  FFMA R12, R9, R10, R9 ;  /* 0x0000000a090c7223 */ /* 0x000fc80000000009 */
[----:B------:R-:W-:-:S04]  /*09b0*/  FFMA R5, R0, R12, RZ ;  /* 0x0000000c00057223 */ /* 0x000fc800000000ff */
[----:B------:R-:W-:-:S04]  /*09c0*/  FFMA R10, R11, R5, R0 ;  /* 0x000000050b0a7223 */ /* 0x000fc80000000000 */
[----:B------:R-:W-:-:S04]  /*09d0*/  FFMA R9, R12, R10, R5 ;  /* 0x0000000a0c097223 */ /* 0x000fc80000000005 */
[----:B------:R-:W-:-:S04]  /*09e0*/  FFMA R10, R11, R9, R0 ;  /* 0x000000090b0a7223 */ /* 0x000fc80000000000 */
[----:B------:R-:W-:-:S05]  /*09f0*/  FFMA R0, R12, R10, R9 ;  /* 0x0000000a0c007223 */ /* 0x000fca0000000009 */
[----:B------:R-:W-:-:S04]  /*0a00*/  SHF.R.U32.HI R3, RZ, 0x17, R0 ;  /* 0x00000017ff037819 */ /* 0x000fc80000011600 */
[----:B------:R-:W-:-:S05]  /*0a10*/  LOP3.LUT R3, R3, 0xff, RZ, 0xc0, !PT ;  /* 0x000000ff03037812 */ /* 0x000fca00078ec0ff */
[----:B------:R-:W-:-:S04]  /*0a20*/  IMAD.IADD R7, R3, 0x1, R6 ;  /* 0x0000000103077824 */ /* 0x000fc800078e0206 */
[----:B------:R-:W-:-:S05]  /*0a30*/  VIADD R3, R7, 0xffffffff ;  /* 0xffffffff07037836 */ /* 0x000fca0000000000 */
[----:B------:R-:W-:-:S13]  /*0a40*/  ISETP.GE.U32.AND P0, PT, R3, 0xfe, PT ;  /* 0x000000fe0300780c */ /* 0x000fda0003f06070 */
[----:B------:R-:W-:Y:S05]  /*0a50*/  @!P0 BRA `(.L_x_10) ;  /* 0x0000000000808947 */ /* 0x000fea0003800000 */
[----:B------:R-:W-:-:S13]  /*0a60*/  ISETP.GT.AND P0, PT, R7, 0xfe, PT ;  /* 0x000000fe0700780c */ /* 0x000fda0003f04270 */
[----:B------:R-:W-:Y:S05]  /*0a70*/  @P0 BRA `(.L_x_11) ;  /* 0x00000000006c0947 */ /* 0x000fea0003800000 */
[----:B------:R-:W-:-:S13]  /*0a80*/  ISETP.GE.AND P0, PT, R7, 0x1, PT ;  /* 0x000000010700780c */ /* 0x000fda0003f06270 */
[----:B------:R-:W-:Y:S05]  /*0a90*/  @P0 BRA `(.L_x_12) ;  /* 0x0000000000740947 */ /* 0x000fea0003800000 */
[----:B------:R-:W-:Y:S02]  /*0aa0*/  ISETP.GE.AND P0, PT, R7, -0x18, PT ;  /* 0xffffffe80700780c */ /* 0x000fe40003f06270 */
[----:B------:R-:W-:-:S11]  /*0ab0*/  LOP3.LUT R0, R0, 0x80000000, RZ, 0xc0, !PT ;  /* 0x8000000000007812 */ /* 0x000fd600078ec0ff */
[----:B------:R-:W-:Y:S05]  /*0ac0*/  @!P0 BRA `(.L_x_12) ;  /* 0x0000000000688947 */ /* 0x000fea0003800000 */
[CCC-:B------:R-:W-:Y:S01]  /*0ad0*/  FFMA.RZ R3, R12.reuse, R10.reuse, R9.reuse ;  /* 0x0000000a0c037223 */ /* 0x1c0fe2000000c009 */
[C---:B------:R-:W-:Y:S02]  /*0ae0*/  VIADD R8, R7.reuse, 0x20 ;  /* 0x0000002007087836 */ /* 0x040fe40000000000 */
[CCC-:B------:R-:W-:Y:S01]  /*0af0*/  FFMA.RM R6, R12.reuse, R10.reuse, R9.reuse ;  /* 0x0000000a0c067223 */ /* 0x1c0fe20000004009 */
[----:B------:R-:W-:Y:S02]  /*0b00*/  ISETP.NE.AND P2, PT, R7, RZ, PT ;  /* 0x000000ff0700720c */ /* 0x000fe40003f45270 */
[----:B------:R-:W-:Y:S01]  /*0b10*/  LOP3.LUT R5, R3, 0x7fffff, RZ, 0xc0, !PT ;  /* 0x007fffff03057812 */ /* 0x000fe200078ec0ff */
[----:B------:R-:W-:Y:S01]  /*0b20*/  FFMA.RP R3, R12, R10, R9 ;  /* 0x0000000a0c037223 */ /* 0x000fe20000008009 */
[----:B------:R-:W-:Y:S01]  /*0b30*/  ISETP.NE.AND P1, PT, R7, RZ, PT ;  /* 0x000000ff0700720c */ /* 0x000fe20003f25270 */
[----:B------:R-:W-:Y:S01]  /*0b40*/  IMAD.MOV R7, RZ, RZ, -R7 ;  /* 0x000000ffff077224 */ /* 0x000fe200078e0a07 */
[----:B------:R-:W-:-:S02]  /*0b50*/  LOP3.LUT R5, R5, 0x800000, RZ, 0xfc, !PT ;  /* 0x0080000005057812 */ /* 0x000fc400078efcff */
[----:B------:R-:W-:Y:S02]  /*0b60*/  FSETP.NEU.FTZ.AND P0, PT, R3, R6, PT ;  /* 0x000000060300720b */ /* 0x000fe40003f1d000 */
[----:B------:R-:W-:Y:S02]  /*0b70*/  SHF.L.U32 R8, R5, R8, RZ ;  /* 0x0000000805087219 */ /* 0x000fe400000006ff */
[----:B------:R-:W-:Y:S02]  /*0b80*/  SEL R6, R7, RZ, P2 ;  /* 0x000000ff07067207 */ /* 0x000fe40001000000 */
[----:B------:R-:W-:Y:S02]  /*0b90*/  ISETP.NE.AND P1, PT, R8, RZ, P1 ;  /* 0x000000ff0800720c */ /* 0x000fe40000f25270 */
[----:B------:R-:W-:Y:S02]  /*0ba0*/  SHF.R.U32.HI R6, RZ, R6, R5 ;  /* 0x00000006ff067219 */ /* 0x000fe40000011605 */
[----:B------:R-:W-:-:S02]  /*0bb0*/  PLOP3.LUT P0, PT, P0, P1, PT, 0xf8, 0x8f ;  /* 0x00000000008f781c */ /* 0x000fc40000703f70 */
[----:B------:R-:W-:Y:S02]  /*0bc0*/  SHF.R.U32.HI R8, RZ, 0x1, R6 ;  /* 0x00000001ff087819 */ /* 0x000fe40000011606 */
[----:B------:R-:W-:-:S04]  /*0bd0*/  SEL R3, RZ, 0x1, !P0 ;  /* 0x00000001ff037807 */ /* 0x000fc80004000000 */
[----:B------:R-:W-:-:S04]  /*0be0*/  LOP3.LUT R3, R3, 0x1, R8, 0xf8, !PT ;  /* 0x0000000103037812 */ /* 0x000fc800078ef808 */
[----:B------:R-:W-:-:S04]  /*0bf0*/  LOP3.LUT R3, R3, R6, RZ, 0xc0, !PT ;  /* 0x0000000603037212 */ /* 0x000fc800078ec0ff */
[----:B------:R-:W-:-:S04]  /*0c00*/  IADD3 R3, PT, PT, R8, R3, RZ ;  /* 0x0000000308037210 */ /* 0x000fc80007ffe0ff */
[----:B------:R-:W-:Y:S01]  /*0c10*/  LOP3.LUT R0, R3, R0, RZ, 0xfc, !PT ;  /* 0x0000000003007212 */ /* 0x000fe200078efcff */
[----:B------:R-:W-:Y:S06]  /*0c20*/  BRA `(.L_x_12) ;  /* 0x0000000000107947 */ /* 0x000fec0003800000 */
.L_x_11:
[----:B------:R-:W-:-:S04]  /*0c30*/  LOP3.LUT R0, R0, 0x80000000, RZ, 0xc0, !PT ;  /* 0x8000000000007812 */ /* 0x000fc800078ec0ff */
[----:B------:R-:W-:Y:S01]  /*0c40*/  LOP3.LUT R0, R0, 0x7f800000, RZ, 0xfc, !PT ;  /* 0x7f80000000007812 */ /* 0x000fe200078efcff */
[----:B------:R-:W-:Y:S06]  /*0c50*/  BRA `(.L_x_12) ;  /* 0x0000000000047947 */ /* 0x000fec0003800000 */
.L_x_10:
[----:B------:R-:W-:-:S07]  /*0c60*/  IMAD R0, R6, 0x800000, R0 ;  /* 0x0080000006007824 */ /* 0x000fce00078e0200 */
.L_x_12:
[----:B------:R-:W-:Y:S05]  /*0c70*/  BSYNC.RECONVERGENT B2 ;  /* 0x0000000000027941 */ /* 0x000fea0003800200 */
.L_x_9:
[----:B------:R-:W-:Y:S05]  /*0c80*/  BRA `(.L_x_13) ;  /* 0x0000000000207947 */ /* 0x000fea0003800000 */
.L_x_8:
[----:B------:R-:W-:-:S04]  /*0c90*/  LOP3.LUT R0, R8, 0x80000000, R5, 0x48, !PT ;  /* 0x8000000008007812 */ /* 0x000fc800078e4805 */
[----:B------:R-:W-:Y:S01]  /*0ca0*/  LOP3.LUT R0, R0, 0x7f800000, RZ, 0xfc, !PT ;  /* 0x7f80000000007812 */ /* 0x000fe200078efcff */
[----:B------:R-:W-:Y:S06]  /*0cb0*/  BRA `(.L_x_13) ;  /* 0x0000000000147947 */ /* 0x000fec0003800000 */
.L_x_7:
[----:B------:R-:W-:Y:S01]  /*0cc0*/  LOP3.LUT R0, R8, 0x80000000, R5, 0x48, !PT ;  /* 0x8000000008007812 */ /* 0x000fe200078e4805 */
[----:B------:R-:W-:Y:S06]  /*0cd0*/  BRA `(.L_x_13) ;  /* 0x00000000000c7947 */ /* 0x000fec0003800000 */
.L_x_6:
[----:B------:R-:W0:Y:S01]  /*0ce0*/  MUFU.RSQ R0, -QNAN ;  /* 0xffc0000000007908 */ /* 0x000e220000001400 */
[----:B------:R-:W-:Y:S05]  /*0cf0*/  BRA `(.L_x_13) ;  /* 0x0000000000047947 */ /* 0x000fea0003800000 */
.L_x_5:
[----:B------:R-:W-:-:S07]  /*0d00*/  FADD.FTZ R0, R0, R3 ;  /* 0x0000000300007221 */ /* 0x000fce0000010000 */
.L_x_13:
[----:B------:R-:W-:Y:S05]  /*0d10*/  BSYNC.RECONVERGENT B1 ;  /* 0x0000000000017941 */ /* 0x000fea0003800200 */
.L_x_3:
[----:B------:R-:W-:-:S04]  /*0d20*/  IMAD.MOV.U32 R5, RZ, RZ, 0x0 ;  /* 0x00000000ff057424 */ /* 0x000fc800078e00ff */
[----:B0-----:R-:W-:Y:S05]  /*0d30*/  RET.REL.NODEC R4 `(_Z6jacobiPfS_PKfPi) ;  /* 0xfffffff004b07950 */ /* 0x001fea0003c3ffff */
.L_x_14:
[----:B------:R-:W-:-:S00]  /*0d40*/  BRA `(.L_x_14) ;  /* 0xfffffffc00fc7947 */ /* 0x000fc0000383ffff */
[----:B------:R-:W-:-:S00]  /*0d50*/  NOP ;  /* 0x0000000000007918 */ /* 0x000fc00000000000 */
        /* <DEDUP_REMOVED lines=10> */
.L_x_15:


//--------------------- .nv.shared.reserved.0     --------------------------
	.section	.nv.shared.reserved.0,"aw",@nobits
	.weak		__nv_reservedSMEM_offset_0_alias
	.size		__nv_reservedSMEM_offset_0_alias, 0, 64
	.other		__nv_reservedSMEM_offset_0_alias,@"STO_CUDA_RESERVED_SHARED STV_DEFAULT"
__nv_reservedSMEM_offset_0_alias:
	.zero		0
	.zero		64


//--------------------- .nv.constant0._Z6jacobiPfS_PKfPi --------------------------
	.section	.nv.constant0._Z6jacobiPfS_PKfPi,"a",@progbits
	.sectionflags	@""
	.align	4
.nv.constant0._Z6jacobiPfS_PKfPi:
	.zero		928


//--------------------- SYMBOLS --------------------------

	.type		.nv.reservedSmem.offset0,@object
	.size		.nv.reservedSmem.offset0,0x4
